//
// Generated by NVIDIA NVVM Compiler
//
// Compiler Build ID: CL-36424714
// Cuda compilation tools, release 13.0, V13.0.88
// Based on NVVM 20.0.0
//

.version 9.0
.target sm_100
.address_size 64

	// .globl	_Z18incr_out_with_incrPiS_i
.extern .shared .align 16 .b8 temp[];

.visible .entry _Z18incr_out_with_incrPiS_i(
	.param .u64 .ptr .align 1 _Z18incr_out_with_incrPiS_i_param_0,
	.param .u64 .ptr .align 1 _Z18incr_out_with_incrPiS_i_param_1,
	.param .u32 _Z18incr_out_with_incrPiS_i_param_2
)
{
	.reg .pred 	%p<2>;
	.reg .b32 	%r<17>;
	.reg .b64 	%rd<9>;

	ld.param.u64 	%rd1, [_Z18incr_out_with_incrPiS_i_param_0];
	ld.param.u64 	%rd2, [_Z18incr_out_with_incrPiS_i_param_1];
	ld.param.u32 	%r3, [_Z18incr_out_with_incrPiS_i_param_2];
	mov.u32 	%r4, %ctaid.x;
	div.u32 	%r1, %r4, %r3;
	mul.lo.s32 	%r5, %r1, %r3;
	sub.s32 	%r2, %r4, %r5;
	setp.eq.s32 	%p1, %r2, 0;
	@%p1 bra 	$L__BB0_2;
	mov.u32 	%r6, %nctaid.x;
	div.u32 	%r7, %r6, %r3;
	cvta.to.global.u64 	%rd3, %rd2;
	cvta.to.global.u64 	%rd4, %rd1;
	mov.u32 	%r8, %ntid.x;
	mov.u32 	%r9, %tid.x;
	mad.lo.s32 	%r10, %r2, %r8, %r9;
	mad.lo.s32 	%r11, %r10, %r7, %r1;
	add.s32 	%r12, %r2, -1;
	mad.lo.s32 	%r13, %r12, %r7, %r1;
	mul.wide.u32 	%rd5, %r13, 4;
	add.s64 	%rd6, %rd3, %rd5;
	ld.global.u32 	%r14, [%rd6];
	mul.wide.u32 	%rd7, %r11, 4;
	add.s64 	%rd8, %rd4, %rd7;
	ld.global.u32 	%r15, [%rd8];
	add.s32 	%r16, %r15, %r14;
	st.global.u32 	[%rd8], %r16;
$L__BB0_2:
	ret;

}
	// .globl	_Z13small_2d_scanPiS_
.visible .entry _Z13small_2d_scanPiS_(
	.param .u64 .ptr .align 1 _Z13small_2d_scanPiS__param_0,
	.param .u64 .ptr .align 1 _Z13small_2d_scanPiS__param_1
)
{
	.reg .pred 	%p<6>;
	.reg .b32 	%r<81>;
	.reg .b64 	%rd<13>;

	ld.param.u64 	%rd3, [_Z13small_2d_scanPiS__param_0];
	ld.param.u64 	%rd4, [_Z13small_2d_scanPiS__param_1];
	cvta.to.global.u64 	%rd5, %rd4;
	mov.u32 	%r77, %ntid.x;
	shl.b32 	%r2, %r77, 1;
	mov.u32 	%r3, %tid.x;
	add.s32 	%r18, %r3, %r77;
	mov.u32 	%r19, %nctaid.x;
	mov.u32 	%r20, %ctaid.x;
	mad.lo.s32 	%r4, %r3, %r19, %r20;
	mad.lo.s32 	%r5, %r18, %r19, %r20;
	shr.u32 	%r21, %r3, 5;
	shr.u32 	%r22, %r18, 5;
	mul.wide.s32 	%rd6, %r4, 4;
	add.s64 	%rd1, %rd5, %rd6;
	ld.global.u32 	%r23, [%rd1];
	add.s32 	%r24, %r21, %r3;
	shl.b32 	%r25, %r24, 2;
	mov.u32 	%r26, temp;
	add.s32 	%r6, %r26, %r25;
	st.shared.u32 	[%r6], %r23;
	mul.wide.s32 	%rd7, %r5, 4;
	add.s64 	%rd2, %rd5, %rd7;
	ld.global.u32 	%r27, [%rd2];
	add.s32 	%r28, %r22, %r18;
	shl.b32 	%r29, %r28, 2;
	add.s32 	%r7, %r26, %r29;
	st.shared.u32 	[%r7], %r27;
	shl.b32 	%r30, %r3, 1;
	or.b32  	%r8, %r30, 1;
	mov.b32 	%r80, 1;
$L__BB1_1:
	bar.sync 	0;
	setp.ge.u32 	%p1, %r3, %r77;
	@%p1 bra 	$L__BB1_3;
	mul.lo.s32 	%r31, %r80, %r8;
	add.s32 	%r32, %r31, -1;
	add.s32 	%r33, %r31, %r80;
	add.s32 	%r34, %r32, %r80;
	shr.s32 	%r35, %r32, 5;
	add.s32 	%r36, %r35, %r31;
	shr.s32 	%r37, %r34, 5;
	add.s32 	%r38, %r37, %r33;
	shl.b32 	%r39, %r36, 2;
	add.s32 	%r41, %r26, %r39;
	ld.shared.u32 	%r42, [%r41+-4];
	shl.b32 	%r43, %r38, 2;
	add.s32 	%r44, %r26, %r43;
	ld.shared.u32 	%r45, [%r44+-4];
	add.s32 	%r46, %r45, %r42;
	st.shared.u32 	[%r44+-4], %r46;
$L__BB1_3:
	shl.b32 	%r80, %r80, 1;
	shr.u32 	%r12, %r77, 1;
	setp.gt.u32 	%p2, %r77, 1;
	mov.u32 	%r77, %r12;
	@%p2 bra 	$L__BB1_1;
	bar.sync 	0;
	setp.ne.s32 	%p3, %r3, 0;
	@%p3 bra 	$L__BB1_6;
	add.s32 	%r47, %r2, -1;
	shr.u32 	%r48, %r47, 5;
	add.s32 	%r49, %r48, %r2;
	shl.b32 	%r50, %r49, 2;
	add.s32 	%r52, %r26, %r50;
	mov.b32 	%r53, 0;
	st.shared.u32 	[%r52+-4], %r53;
$L__BB1_6:
	mov.b32 	%r79, 1;
$L__BB1_7:
	shr.u32 	%r80, %r80, 1;
	bar.sync 	0;
	setp.ge.u32 	%p4, %r3, %r79;
	@%p4 bra 	$L__BB1_9;
	mul.lo.s32 	%r55, %r80, %r8;
	add.s32 	%r56, %r55, -1;
	add.s32 	%r57, %r55, %r80;
	add.s32 	%r58, %r56, %r80;
	shr.s32 	%r59, %r56, 5;
	add.s32 	%r60, %r59, %r55;
	shr.s32 	%r61, %r58, 5;
	add.s32 	%r62, %r61, %r57;
	shl.b32 	%r63, %r60, 2;
	add.s32 	%r65, %r26, %r63;
	ld.shared.u32 	%r66, [%r65+-4];
	shl.b32 	%r67, %r62, 2;
	add.s32 	%r68, %r26, %r67;
	ld.shared.u32 	%r69, [%r68+-4];
	st.shared.u32 	[%r65+-4], %r69;
	add.s32 	%r70, %r69, %r66;
	st.shared.u32 	[%r68+-4], %r70;
$L__BB1_9:
	shl.b32 	%r79, %r79, 1;
	setp.lt.u32 	%p5, %r79, %r2;
	@%p5 bra 	$L__BB1_7;
	cvta.to.global.u64 	%rd8, %rd3;
	bar.sync 	0;
	ld.shared.u32 	%r71, [%r6];
	ld.global.u32 	%r72, [%rd1];
	add.s32 	%r73, %r72, %r71;
	add.s64 	%rd10, %rd8, %rd6;
	st.global.u32 	[%rd10], %r73;
	ld.shared.u32 	%r74, [%r7];
	ld.global.u32 	%r75, [%rd2];
	add.s32 	%r76, %r75, %r74;
	add.s64 	%rd12, %rd8, %rd7;
	st.global.u32 	[%rd12], %r76;
	ret;

}
	// .globl	_Z13large_2d_scanPiS_iS_
.visible .entry _Z13large_2d_scanPiS_iS_(
	.param .u64 .ptr .align 1 _Z13large_2d_scanPiS_iS__param_0,
	.param .u64 .ptr .align 1 _Z13large_2d_scanPiS_iS__param_1,
	.param .u32 _Z13large_2d_scanPiS_iS__param_2,
	.param .u64 .ptr .align 1 _Z13large_2d_scanPiS_iS__param_3
)
{
	.reg .pred 	%p<6>;
	.reg .b32 	%r<90>;
	.reg .b64 	%rd<17>;

	ld.param.u64 	%rd3, [_Z13large_2d_scanPiS_iS__param_0];
	ld.param.u64 	%rd5, [_Z13large_2d_scanPiS_iS__param_1];
	ld.param.u32 	%r21, [_Z13large_2d_scanPiS_iS__param_2];
	ld.param.u64 	%rd4, [_Z13large_2d_scanPiS_iS__param_3];
	cvta.to.global.u64 	%rd6, %rd5;
	mov.u32 	%r22, %nctaid.x;
	div.u32 	%r1, %r22, %r21;
	mov.u32 	%r23, %ctaid.x;
	div.u32 	%r2, %r23, %r21;
	mul.lo.s32 	%r24, %r2, %r21;
	sub.s32 	%r3, %r23, %r24;
	mov.u32 	%r86, %ntid.x;
	shl.b32 	%r5, %r86, 1;
	mov.u32 	%r6, %tid.x;
	add.s32 	%r25, %r6, %r86;
	mad.lo.s32 	%r26, %r3, %r5, %r6;
	mad.lo.s32 	%r7, %r26, %r1, %r2;
	add.s32 	%r27, %r26, %r86;
	mad.lo.s32 	%r8, %r27, %r1, %r2;
	shr.u32 	%r28, %r6, 5;
	shr.u32 	%r29, %r25, 5;
	mul.wide.u32 	%rd7, %r7, 4;
	add.s64 	%rd1, %rd6, %rd7;
	ld.global.u32 	%r30, [%rd1];
	add.s32 	%r31, %r28, %r6;
	shl.b32 	%r32, %r31, 2;
	mov.u32 	%r33, temp;
	add.s32 	%r9, %r33, %r32;
	st.shared.u32 	[%r9], %r30;
	mul.wide.u32 	%rd8, %r8, 4;
	add.s64 	%rd2, %rd6, %rd8;
	ld.global.u32 	%r34, [%rd2];
	add.s32 	%r35, %r29, %r25;
	shl.b32 	%r36, %r35, 2;
	add.s32 	%r10, %r33, %r36;
	st.shared.u32 	[%r10], %r34;
	shl.b32 	%r37, %r6, 1;
	or.b32  	%r11, %r37, 1;
	mov.b32 	%r89, 1;
$L__BB2_1:
	bar.sync 	0;
	setp.ge.u32 	%p1, %r6, %r86;
	@%p1 bra 	$L__BB2_3;
	mul.lo.s32 	%r38, %r89, %r11;
	add.s32 	%r39, %r38, -1;
	add.s32 	%r40, %r38, %r89;
	add.s32 	%r41, %r39, %r89;
	shr.s32 	%r42, %r39, 5;
	add.s32 	%r43, %r42, %r38;
	shr.s32 	%r44, %r41, 5;
	add.s32 	%r45, %r44, %r40;
	shl.b32 	%r46, %r43, 2;
	add.s32 	%r48, %r33, %r46;
	ld.shared.u32 	%r49, [%r48+-4];
	shl.b32 	%r50, %r45, 2;
	add.s32 	%r51, %r33, %r50;
	ld.shared.u32 	%r52, [%r51+-4];
	add.s32 	%r53, %r52, %r49;
	st.shared.u32 	[%r51+-4], %r53;
$L__BB2_3:
	shl.b32 	%r89, %r89, 1;
	shr.u32 	%r15, %r86, 1;
	setp.gt.u32 	%p2, %r86, 1;
	mov.u32 	%r86, %r15;
	@%p2 bra 	$L__BB2_1;
	bar.sync 	0;
	setp.ne.s32 	%p3, %r6, 0;
	@%p3 bra 	$L__BB2_6;
	mad.lo.s32 	%r54, %r3, %r1, %r2;
	add.s32 	%r55, %r5, -1;
	shr.u32 	%r56, %r55, 5;
	add.s32 	%r57, %r56, %r5;
	shl.b32 	%r58, %r57, 2;
	add.s32 	%r60, %r33, %r58;
	ld.shared.u32 	%r61, [%r60+-4];
	cvta.to.global.u64 	%rd9, %rd4;
	mul.wide.u32 	%rd10, %r54, 4;
	add.s64 	%rd11, %rd9, %rd10;
	st.global.u32 	[%rd11], %r61;
	mov.b32 	%r62, 0;
	st.shared.u32 	[%r60+-4], %r62;
$L__BB2_6:
	mov.b32 	%r88, 1;
$L__BB2_7:
	shr.u32 	%r89, %r89, 1;
	bar.sync 	0;
	setp.ge.u32 	%p4, %r6, %r88;
	@%p4 bra 	$L__BB2_9;
	mul.lo.s32 	%r64, %r89, %r11;
	add.s32 	%r65, %r64, -1;
	add.s32 	%r66, %r64, %r89;
	add.s32 	%r67, %r65, %r89;
	shr.s32 	%r68, %r65, 5;
	add.s32 	%r69, %r68, %r64;
	shr.s32 	%r70, %r67, 5;
	add.s32 	%r71, %r70, %r66;
	shl.b32 	%r72, %r69, 2;
	add.s32 	%r74, %r33, %r72;
	ld.shared.u32 	%r75, [%r74+-4];
	shl.b32 	%r76, %r71, 2;
	add.s32 	%r77, %r33, %r76;
	ld.shared.u32 	%r78, [%r77+-4];
	st.shared.u32 	[%r74+-4], %r78;
	add.s32 	%r79, %r78, %r75;
	st.shared.u32 	[%r77+-4], %r79;
$L__BB2_9:
	shl.b32 	%r88, %r88, 1;
	setp.lt.u32 	%p5, %r88, %r5;
	@%p5 bra 	$L__BB2_7;
	cvta.to.global.u64 	%rd12, %rd3;
	bar.sync 	0;
	ld.shared.u32 	%r80, [%r9];
	ld.global.u32 	%r81, [%rd1];
	add.s32 	%r82, %r81, %r80;
	add.s64 	%rd14, %rd12, %rd7;
	st.global.u32 	[%rd14], %r82;
	ld.shared.u32 	%r83, [%r10];
	ld.global.u32 	%r84, [%rd2];
	add.s32 	%r85, %r84, %r83;
	add.s64 	%rd16, %rd12, %rd8;
	st.global.u32 	[%rd16], %r85;
	ret;

}
	// .globl	_Z17copy_first_columnPiS_ii
.visible .entry _Z17copy_first_columnPiS_ii(
	.param .u64 .ptr .align 1 _Z17copy_first_columnPiS_ii_param_0,
	.param .u64 .ptr .align 1 _Z17copy_first_columnPiS_ii_param_1,
	.param .u32 _Z17copy_first_columnPiS_ii_param_2,
	.param .u32 _Z17copy_first_columnPiS_ii_param_3
)
{
	.reg .b32 	%r<5>;
	.reg .b64 	%rd<9>;

	ld.param.u64 	%rd1, [_Z17copy_first_columnPiS_ii_param_0];
	ld.param.u64 	%rd2, [_Z17copy_first_columnPiS_ii_param_1];
	ld.param.u32 	%r1, [_Z17copy_first_columnPiS_ii_param_2];
	cvta.to.global.u64 	%rd3, %rd1;
	cvta.to.global.u64 	%rd4, %rd2;
	mov.u32 	%r2, %tid.x;
	mul.lo.s32 	%r3, %r1, %r2;
	mul.wide.s32 	%rd5, %r3, 4;
	add.s64 	%rd6, %rd4, %rd5;
	ld.global.u32 	%r4, [%rd6];
	mul.wide.u32 	%rd7, %r2, 4;
	add.s64 	%rd8, %rd3, %rd7;
	st.global.u32 	[%rd8], %r4;
	ret;

}


// ===== COMPILED SASS (sm_100) =====

	.target	sm_100

	.elftype	@"ET_EXEC"


//--------------------- .note.nv.tkinfo           --------------------------
	.section	.note.nv.tkinfo,"",@"SHT_NOTE"
	.sectionflags	@"SHF_NOTE_NV_TKINFO"
	.tkinfo
        /*0018*/ 	.word	0x00000002
        /*0030*/ 	.string	""
        /*0030*/ 	.string	"ptxas"
        /*0030*/ 	.string	"Cuda compilation tools, release 13.0, V13.0.88"
        /*0030*/ 	.string	"Build cuda_13.0.r13.0/compiler.36424714_0"
        /*0030*/ 	.string	"-arch sm_100 -m 64 "



//--------------------- .note.nv.cuinfo           --------------------------
	.section	.note.nv.cuinfo,"",@"SHT_NOTE"
	.sectionflags	@"SHF_NOTE_NV_CUINFO"
        /*0018*/ 	.short	0x0002
        /*001a*/ 	.short	0x0064
        /*001c*/ 	.short	0x0082
	.zero		2


//--------------------- .nv.info                  --------------------------
	.section	.nv.info,"",@"SHT_CUDA_INFO"
	.align	4


	//----- nvinfo : EIATTR_REGCOUNT
	.align		4
        /*0000*/ 	.byte	0x04, 0x2f
        /*0002*/ 	.short	(.L_1 - .L_0)
	.align		4
.L_0:
        /*0004*/ 	.word	index@(_Z18incr_out_with_incrPiS_i)
        /*0008*/ 	.word	0x0000000c


	//----- nvinfo : EIATTR_FRAME_SIZE
	.align		4
.L_1:
        /*000c*/ 	.byte	0x04, 0x11
        /*000e*/ 	.short	(.L_3 - .L_2)
	.align		4
.L_2:
        /*0010*/ 	.word	index@(_Z18incr_out_with_incrPiS_i)
        /*0014*/ 	.word	0x00000000


	//----- nvinfo : EIATTR_REGCOUNT
	.align		4
.L_3:
        /*0018*/ 	.byte	0x04, 0x2f
        /*001a*/ 	.short	(.L_5 - .L_4)
	.align		4
.L_4:
        /*001c*/ 	.word	index@(_Z13small_2d_scanPiS_)
        /*0020*/ 	.word	0x00000014


	//----- nvinfo : EIATTR_FRAME_SIZE
	.align		4
.L_5:
        /*0024*/ 	.byte	0x04, 0x11
        /*0026*/ 	.short	(.L_7 - .L_6)
	.align		4
.L_6:
        /*0028*/ 	.word	index@(_Z13small_2d_scanPiS_)
        /*002c*/ 	.word	0x00000000


	//----- nvinfo : EIATTR_REGCOUNT
	.align		4
.L_7:
        /*0030*/ 	.byte	0x04, 0x2f
        /*0032*/ 	.short	(.L_9 - .L_8)
	.align		4
.L_8:
        /*0034*/ 	.word	index@(_Z13large_2d_scanPiS_iS_)
        /*0038*/ 	.word	0x00000014


	//----- nvinfo : EIATTR_FRAME_SIZE
	.align		4
.L_9:
        /*003c*/ 	.byte	0x04, 0x11
        /*003e*/ 	.short	(.L_11 - .L_10)
	.align		4
.L_10:
        /*0040*/ 	.word	index@(_Z13large_2d_scanPiS_iS_)
        /*0044*/ 	.word	0x00000000


	//----- nvinfo : EIATTR_REGCOUNT
	.align		4
.L_11:
        /*0048*/ 	.byte	0x04, 0x2f
        /*004a*/ 	.short	(.L_13 - .L_12)
	.align		4
.L_12:
        /*004c*/ 	.word	index@(_Z17copy_first_columnPiS_ii)
        /*0050*/ 	.word	0x0000000a


	//----- nvinfo : EIATTR_FRAME_SIZE
	.align		4
.L_13:
        /*0054*/ 	.byte	0x04, 0x11
        /*0056*/ 	.short	(.L_15 - .L_14)
	.align		4
.L_14:
        /*0058*/ 	.word	index@(_Z17copy_first_columnPiS_ii)
        /*005c*/ 	.word	0x00000000


	//----- nvinfo : EIATTR_MIN_STACK_SIZE
	.align		4
.L_15:
        /*0060*/ 	.byte	0x04, 0x12
        /*0062*/ 	.short	(.L_17 - .L_16)
	.align		4
.L_16:
        /*0064*/ 	.word	index@(_Z17copy_first_columnPiS_ii)
        /*0068*/ 	.word	0x00000000


	//----- nvinfo : EIATTR_MIN_STACK_SIZE
	.align		4
.L_17:
        /*006c*/ 	.byte	0x04, 0x12
        /*006e*/ 	.short	(.L_19 - .L_18)
	.align		4
.L_18:
        /*0070*/ 	.word	index@(_Z13large_2d_scanPiS_iS_)
        /*0074*/ 	.word	0x00000000


	//----- nvinfo : EIATTR_MIN_STACK_SIZE
	.align		4
.L_19:
        /*0078*/ 	.byte	0x04, 0x12
        /*007a*/ 	.short	(.L_21 - .L_20)
	.align		4
.L_20:
        /*007c*/ 	.word	index@(_Z13small_2d_scanPiS_)
        /*0080*/ 	.word	0x00000000


	//----- nvinfo : EIATTR_MIN_STACK_SIZE
	.align		4
.L_21:
        /*0084*/ 	.byte	0x04, 0x12
        /*0086*/ 	.short	(.L_23 - .L_22)
	.align		4
.L_22:
        /*0088*/ 	.word	index@(_Z18incr_out_with_incrPiS_i)
        /*008c*/ 	.word	0x00000000
.L_23:


//--------------------- .nv.compat                --------------------------
	.section	.nv.compat,"",@"SHT_CUDA_COMPAT_INFO"
	.align	4
        /*0000*/ 	.byte	0x02, 0x09, 0x00, 0x00, 0x02, 0x02, 0x01, 0x00, 0x02, 0x05, 0x05, 0x00, 0x03, 0x07, 0x01, 0x01
        /*0010*/ 	.byte	0x02, 0x03, 0x00, 0x00, 0x02, 0x06, 0x01, 0x00, 0x04, 0x0b, 0x08, 0x00, 0x09, 0x00, 0x00, 0x00
        /*0020*/ 	.byte	0x00, 0x00, 0x00, 0x00


//--------------------- .nv.info._Z17copy_first_columnPiS_ii --------------------------
	.section	.nv.info._Z17copy_first_columnPiS_ii,"",@"SHT_CUDA_INFO"
	.sectionflags	@""
	.align	4


	//----- nvinfo : EIATTR_CUDA_API_VERSION
	.align		4
        /*0000*/ 	.byte	0x04, 0x37
        /*0002*/ 	.short	(.L_25 - .L_24)
.L_24:
        /*0004*/ 	.word	0x00000082


	//----- nvinfo : EIATTR_KPARAM_INFO
	.align		4
.L_25:
        /*0008*/ 	.byte	0x04, 0x17
        /*000a*/ 	.short	(.L_27 - .L_26)
.L_26:
        /*000c*/ 	.word	0x00000000
        /*0010*/ 	.short	0x0003
        /*0012*/ 	.short	0x0014
        /*0014*/ 	.byte	0x00, 0xf0, 0x11, 0x00


	//----- nvinfo : EIATTR_KPARAM_INFO
	.align		4
.L_27:
        /*0018*/ 	.byte	0x04, 0x17
        /*001a*/ 	.short	(.L_29 - .L_28)
.L_28:
        /*001c*/ 	.word	0x00000000
        /*0020*/ 	.short	0x0002
        /*0022*/ 	.short	0x0010
        /*0024*/ 	.byte	0x00, 0xf0, 0x11, 0x00


	//----- nvinfo : EIATTR_KPARAM_INFO
	.align		4
.L_29:
        /*0028*/ 	.byte	0x04, 0x17
        /*002a*/ 	.short	(.L_31 - .L_30)
.L_30:
        /*002c*/ 	.word	0x00000000
        /*0030*/ 	.short	0x0001
        /*0032*/ 	.short	0x0008
        /*0034*/ 	.byte	0x00, 0xf5, 0x21, 0x00


	//----- nvinfo : EIATTR_KPARAM_INFO
	.align		4
.L_31:
        /*0038*/ 	.byte	0x04, 0x17
        /*003a*/ 	.short	(.L_33 - .L_32)
.L_32:
        /*003c*/ 	.word	0x00000000
        /*0040*/ 	.short	0x0000
        /*0042*/ 	.short	0x0000
        /*0044*/ 	.byte	0x00, 0xf5, 0x21, 0x00


	//----- nvinfo : EIATTR_SPARSE_MMA_MASK
	.align		4
.L_33:
        /*0048*/ 	.byte	0x03, 0x50
        /*004a*/ 	.short	0x0000


	//----- nvinfo : EIATTR_MAXREG_COUNT
	.align		4
        /*004c*/ 	.byte	0x03, 0x1b
        /*004e*/ 	.short	0x00ff


	//----- nvinfo : EIATTR_MERCURY_ISA_VERSION
	.align		4
        /*0050*/ 	.byte	0x03, 0x5f
        /*0052*/ 	.short	0x0101


	//----- nvinfo : EIATTR_VRC_CTA_INIT_COUNT
	.align		4
        /*0054*/ 	.byte	0x02, 0x4a
	.zero		1
	.zero		1


	//----- nvinfo : EIATTR_EXIT_INSTR_OFFSETS
	.align		4
        /*0058*/ 	.byte	0x04, 0x1c
        /*005a*/ 	.short	(.L_35 - .L_34)


	//   ....[0]....
.L_34:
        /*005c*/ 	.word	0x000000b0


	//----- nvinfo : EIATTR_CBANK_PARAM_SIZE
	.align		4
.L_35:
        /*0060*/ 	.byte	0x03, 0x19
        /*0062*/ 	.short	0x0018


	//----- nvinfo : EIATTR_PARAM_CBANK
	.align		4
        /*0064*/ 	.byte	0x04, 0x0a
        /*0066*/ 	.short	(.L_37 - .L_36)
	.align		4
.L_36:
        /*0068*/ 	.word	index@(.nv.constant0._Z17copy_first_columnPiS_ii)
        /*006c*/ 	.short	0x0380
        /*006e*/ 	.short	0x0018


	//----- nvinfo : EIATTR_SW_WAR
	.align		4
.L_37:
        /*0070*/ 	.byte	0x04, 0x36
        /*0072*/ 	.short	(.L_39 - .L_38)
.L_38:
        /*0074*/ 	.word	0x00000008
.L_39:


//--------------------- .nv.info._Z13large_2d_scanPiS_iS_ --------------------------
	.section	.nv.info._Z13large_2d_scanPiS_iS_,"",@"SHT_CUDA_INFO"
	.sectionflags	@""
	.align	4


	//----- nvinfo : EIATTR_CUDA_API_VERSION
	.align		4
        /*0000*/ 	.byte	0x04, 0x37
        /*0002*/ 	.short	(.L_41 - .L_40)
.L_40:
        /*0004*/ 	.word	0x00000082


	//----- nvinfo : EIATTR_KPARAM_INFO
	.align		4
.L_41:
        /*0008*/ 	.byte	0x04, 0x17
        /*000a*/ 	.short	(.L_43 - .L_42)
.L_42:
        /*000c*/ 	.word	0x00000000
        /*0010*/ 	.short	0x0003
        /*0012*/ 	.short	0x0018
        /*0014*/ 	.byte	0x00, 0xf5, 0x21, 0x00


	//----- nvinfo : EIATTR_KPARAM_INFO
	.align		4
.L_43:
        /*0018*/ 	.byte	0x04, 0x17
        /*001a*/ 	.short	(.L_45 - .L_44)
.L_44:
        /*001c*/ 	.word	0x00000000
        /*0020*/ 	.short	0x0002
        /*0022*/ 	.short	0x0010
        /*0024*/ 	.byte	0x00, 0xf0, 0x11, 0x00


	//----- nvinfo : EIATTR_KPARAM_INFO
	.align		4
.L_45:
        /*0028*/ 	.byte	0x04, 0x17
        /*002a*/ 	.short	(.L_47 - .L_46)
.L_46:
        /*002c*/ 	.word	0x00000000
        /*0030*/ 	.short	0x0001
        /*0032*/ 	.short	0x0008
        /*0034*/ 	.byte	0x00, 0xf5, 0x21, 0x00


	//----- nvinfo : EIATTR_KPARAM_INFO
	.align		4
.L_47:
        /*0038*/ 	.byte	0x04, 0x17
        /*003a*/ 	.short	(.L_49 - .L_48)
.L_48:
        /*003c*/ 	.word	0x00000000
        /*0040*/ 	.short	0x0000
        /*0042*/ 	.short	0x0000
        /*0044*/ 	.byte	0x00, 0xf5, 0x21, 0x00


	//----- nvinfo : EIATTR_SPARSE_MMA_MASK
	.align		4
.L_49:
        /*0048*/ 	.byte	0x03, 0x50
        /*004a*/ 	.short	0x0000


	//----- nvinfo : EIATTR_MAXREG_COUNT
	.align		4
        /*004c*/ 	.byte	0x03, 0x1b
        /*004e*/ 	.short	0x00ff


	//----- nvinfo : EIATTR_NUM_BARRIERS
	.align		4
        /*0050*/ 	.byte	0x02, 0x4c
        /*0052*/ 	.byte	0x01
	.zero		1


	//----- nvinfo : EIATTR_MERCURY_ISA_VERSION
	.align		4
        /*0054*/ 	.byte	0x03, 0x5f
        /*0056*/ 	.short	0x0101


	//----- nvinfo : EIATTR_VRC_CTA_INIT_COUNT
	.align		4
        /*0058*/ 	.byte	0x02, 0x4a
	.zero		1
	.zero		1


	//----- nvinfo : EIATTR_EXIT_INSTR_OFFSETS
	.align		4
        /*005c*/ 	.byte	0x04, 0x1c
        /*005e*/ 	.short	(.L_51 - .L_50)


	//   ....[0]....
.L_50:
        /*0060*/ 	.word	0x00000820


	//----- nvinfo : EIATTR_CRS_STACK_SIZE
	.align		4
.L_51:
        /*0064*/ 	.byte	0x04, 0x1e
        /*0066*/ 	.short	(.L_53 - .L_52)
.L_52:
        /*0068*/ 	.word	0x00000000


	//----- nvinfo : EIATTR_CBANK_PARAM_SIZE
	.align		4
.L_53:
        /*006c*/ 	.byte	0x03, 0x19
        /*006e*/ 	.short	0x0020


	//----- nvinfo : EIATTR_PARAM_CBANK
	.align		4
        /*0070*/ 	.byte	0x04, 0x0a
        /*0072*/ 	.short	(.L_55 - .L_54)
	.align		4
.L_54:
        /*0074*/ 	.word	index@(.nv.constant0._Z13large_2d_scanPiS_iS_)
        /*0078*/ 	.short	0x0380
        /*007a*/ 	.short	0x0020


	//----- nvinfo : EIATTR_SW_WAR
	.align		4
.L_55:
        /*007c*/ 	.byte	0x04, 0x36
        /*007e*/ 	.short	(.L_57 - .L_56)
.L_56:
        /*0080*/ 	.word	0x00000008
.L_57:


//--------------------- .nv.info._Z13small_2d_scanPiS_ --------------------------
	.section	.nv.info._Z13small_2d_scanPiS_,"",@"SHT_CUDA_INFO"
	.sectionflags	@""
	.align	4


	//----- nvinfo : EIATTR_CUDA_API_VERSION
	.align		4
        /*0000*/ 	.byte	0x04, 0x37
        /*0002*/ 	.short	(.L_59 - .L_58)
.L_58:
        /*0004*/ 	.word	0x00000082


	//----- nvinfo : EIATTR_KPARAM_INFO
	.align		4
.L_59:
        /*0008*/ 	.byte	0x04, 0x17
        /*000a*/ 	.short	(.L_61 - .L_60)
.L_60:
        /*000c*/ 	.word	0x00000000
        /*0010*/ 	.short	0x0001
        /*0012*/ 	.short	0x0008
        /*0014*/ 	.byte	0x00, 0xf5, 0x21, 0x00


	//----- nvinfo : EIATTR_KPARAM_INFO
	.align		4
.L_61:
        /*0018*/ 	.byte	0x04, 0x17
        /*001a*/ 	.short	(.L_63 - .L_62)
.L_62:
        /*001c*/ 	.word	0x00000000
        /*0020*/ 	.short	0x0000
        /*0022*/ 	.short	0x0000
        /*0024*/ 	.byte	0x00, 0xf5, 0x21, 0x00


	//----- nvinfo : EIATTR_SPARSE_MMA_MASK
	.align		4
.L_63:
        /*0028*/ 	.byte	0x03, 0x50
        /*002a*/ 	.short	0x0000


	//----- nvinfo : EIATTR_MAXREG_COUNT
	.align		4
        /*002c*/ 	.byte	0x03, 0x1b
        /*002e*/ 	.short	0x00ff


	//----- nvinfo : EIATTR_NUM_BARRIERS
	.align		4
        /*0030*/ 	.byte	0x02, 0x4c
        /*0032*/ 	.byte	0x01
	.zero		1


	//----- nvinfo : EIATTR_MERCURY_ISA_VERSION
	.align		4
        /*0034*/ 	.byte	0x03, 0x5f
        /*0036*/ 	.short	0x0101


	//----- nvinfo : EIATTR_VRC_CTA_INIT_COUNT
	.align		4
        /*0038*/ 	.byte	0x02, 0x4a
	.zero		1
	.zero		1


	//----- nvinfo : EIATTR_EXIT_INSTR_OFFSETS
	.align		4
        /*003c*/ 	.byte	0x04, 0x1c
        /*003e*/ 	.short	(.L_65 - .L_64)


	//   ....[0]....
.L_64:
        /*0040*/ 	.word	0x00000590


	//----- nvinfo : EIATTR_CRS_STACK_SIZE
	.align		4
.L_65:
        /*0044*/ 	.byte	0x04, 0x1e
        /*0046*/ 	.short	(.L_67 - .L_66)
.L_66:
        /*0048*/ 	.word	0x00000000


	//----- nvinfo : EIATTR_CBANK_PARAM_SIZE
	.align		4
.L_67:
        /*004c*/ 	.byte	0x03, 0x19
        /*004e*/ 	.short	0x0010


	//----- nvinfo : EIATTR_PARAM_CBANK
	.align		4
        /*0050*/ 	.byte	0x04, 0x0a
        /*0052*/ 	.short	(.L_69 - .L_68)
	.align		4
.L_68:
        /*0054*/ 	.word	index@(.nv.constant0._Z13small_2d_scanPiS_)
        /*0058*/ 	.short	0x0380
        /*005a*/ 	.short	0x0010


	//----- nvinfo : EIATTR_SW_WAR
	.align		4
.L_69:
        /*005c*/ 	.byte	0x04, 0x36
        /*005e*/ 	.short	(.L_71 - .L_70)
.L_70:
        /*0060*/ 	.word	0x00000008
.L_71:


//--------------------- .nv.info._Z18incr_out_with_incrPiS_i --------------------------
	.section	.nv.info._Z18incr_out_with_incrPiS_i,"",@"SHT_CUDA_INFO"
	.sectionflags	@""
	.align	4


	//----- nvinfo : EIATTR_CUDA_API_VERSION
	.align		4
        /*0000*/ 	.byte	0x04, 0x37
        /*0002*/ 	.short	(.L_73 - .L_72)
.L_72:
        /*0004*/ 	.word	0x00000082


	//----- nvinfo : EIATTR_KPARAM_INFO
	.align		4
.L_73:
        /*0008*/ 	.byte	0x04, 0x17
        /*000a*/ 	.short	(.L_75 - .L_74)
.L_74:
        /*000c*/ 	.word	0x00000000
        /*0010*/ 	.short	0x0002
        /*0012*/ 	.short	0x0010
        /*0014*/ 	.byte	0x00, 0xf0, 0x11, 0x00


	//----- nvinfo : EIATTR_KPARAM_INFO
	.align		4
.L_75:
        /*0018*/ 	.byte	0x04, 0x17
        /*001a*/ 	.short	(.L_77 - .L_76)
.L_76:
        /*001c*/ 	.word	0x00000000
        /*0020*/ 	.short	0x0001
        /*0022*/ 	.short	0x0008
        /*0024*/ 	.byte	0x00, 0xf5, 0x21, 0x00


	//----- nvinfo : EIATTR_KPARAM_INFO
	.align		4
.L_77:
        /*0028*/ 	.byte	0x04, 0x17
        /*002a*/ 	.short	(.L_79 - .L_78)
.L_78:
        /*002c*/ 	.word	0x00000000
        /*0030*/ 	.short	0x0000
        /*0032*/ 	.short	0x0000
        /*0034*/ 	.byte	0x00, 0xf5, 0x21, 0x00


	//----- nvinfo : EIATTR_SPARSE_MMA_MASK
	.align		4
.L_79:
        /*0038*/ 	.byte	0x03, 0x50
        /*003a*/ 	.short	0x0000


	//----- nvinfo : EIATTR_MAXREG_COUNT
	.align		4
        /*003c*/ 	.byte	0x03, 0x1b
        /*003e*/ 	.short	0x00ff


	//----- nvinfo : EIATTR_MERCURY_ISA_VERSION
	.align		4
        /*0040*/ 	.byte	0x03, 0x5f
        /*0042*/ 	.short	0x0101


	//----- nvinfo : EIATTR_VRC_CTA_INIT_COUNT
	.align		4
        /*0044*/ 	.byte	0x02, 0x4a
	.zero		1
	.zero		1


	//----- nvinfo : EIATTR_EXIT_INSTR_OFFSETS
	.align		4
        /*0048*/ 	.byte	0x04, 0x1c
        /*004a*/ 	.short	(.L_81 - .L_80)


	//   ....[0]....
.L_80:
        /*004c*/ 	.word	0x00000190


	//   ....[1]....
        /*0050*/ 	.word	0x00000330


	//----- nvinfo : EIATTR_CBANK_PARAM_SIZE
	.align		4
.L_81:
        /*0054*/ 	.byte	0x03, 0x19
        /*0056*/ 	.short	0x0014


	//----- nvinfo : EIATTR_PARAM_CBANK
	.align		4
        /*0058*/ 	.byte	0x04, 0x0a
        /*005a*/ 	.short	(.L_83 - .L_82)
	.align		4
.L_82:
        /*005c*/ 	.word	index@(.nv.constant0._Z18incr_out_with_incrPiS_i)
        /*0060*/ 	.short	0x0380
        /*0062*/ 	.short	0x0014


	//----- nvinfo : EIATTR_SW_WAR
	.align		4
.L_83:
        /*0064*/ 	.byte	0x04, 0x36
        /*0066*/ 	.short	(.L_85 - .L_84)
.L_84:
        /*0068*/ 	.word	0x00000008
.L_85:


//--------------------- .nv.callgraph             --------------------------
	.section	.nv.callgraph,"",@"SHT_CUDA_CALLGRAPH"
	.align	4
	.sectionentsize	8
	.align		4
        /*0000*/ 	.word	0x00000000
	.align		4
        /*0004*/ 	.word	0xffffffff
	.align		4
        /*0008*/ 	.word	0x00000000
	.align		4
        /*000c*/ 	.word	0xfffffffe
	.align		4
        /*0010*/ 	.word	0x00000000
	.align		4
        /*0014*/ 	.word	0xfffffffd
	.align		4
        /*0018*/ 	.word	0x00000000
	.align		4
        /*001c*/ 	.word	0xfffffffc


//--------------------- .text._Z17copy_first_columnPiS_ii --------------------------
	.section	.text._Z17copy_first_columnPiS_ii,"ax",@progbits
	.align	128
        .global         _Z17copy_first_columnPiS_ii
        .type           _Z17copy_first_columnPiS_ii,@function
        .size           _Z17copy_first_columnPiS_ii,(.L_x_18 - _Z17copy_first_columnPiS_ii)
        .other          _Z17copy_first_columnPiS_ii,@"STO_CUDA_ENTRY STV_DEFAULT"
_Z17copy_first_columnPiS_ii:
.text._Z17copy_first_columnPiS_ii:
[----:B------:R-:W-:Y:S01]  /*0000*/  LDC R1, c[0x0][0x37c] ;  /* 0x0000df00ff017b82 */ /* 0x000fe20000000800 */
[----:B------:R-:W0:Y:S07]  /*0010*/  S2R R7, SR_TID.X ;  /* 0x0000000000077919 */ /* 0x000e2e0000002100 */
[----:B------:R-:W1:Y:S01]  /*0020*/  LDC.64 R2, c[0x0][0x388] ;  /* 0x0000e200ff027b82 */ /* 0x000e620000000a00 */
[----:B------:R-:W0:Y:S01]  /*0030*/  LDCU UR6, c[0x0][0x390] ;  /* 0x00007200ff0677ac */ /* 0x000e220008000800 */
[----:B------:R-:W2:Y:S01]  /*0040*/  LDCU.64 UR4, c[0x0][0x358] ;  /* 0x00006b00ff0477ac */ /* 0x000ea20008000a00 */
[----:B0-----:R-:W-:-:S04]  /*0050*/  IMAD R5, R7, UR6, RZ ;  /* 0x0000000607057c24 */ /* 0x001fc8000f8e02ff */
[----:B-1----:R-:W-:Y:S02]  /*0060*/  IMAD.WIDE R2, R5, 0x4, R2 ;  /* 0x0000000405027825 */ /* 0x002fe400078e0202 */
[----:B------:R-:W0:Y:S04]  /*0070*/  LDC.64 R4, c[0x0][0x380] ;  /* 0x0000e000ff047b82 */ /* 0x000e280000000a00 */
[----:B--2---:R-:W2:Y:S01]  /*0080*/  LDG.E R3, desc[UR4][R2.64] ;  /* 0x0000000402037981 */ /* 0x004ea2000c1e1900 */
[----:B0-----:R-:W-:-:S05]  /*0090*/  IMAD.WIDE.U32 R4, R7, 0x4, R4 ;  /* 0x0000000407047825 */ /* 0x001fca00078e0004 */
[----:B--2---:R-:W-:Y:S01]  /*00a0*/  STG.E desc[UR4][R4.64], R3 ;  /* 0x0000000304007986 */ /* 0x004fe2000c101904 */
[----:B------:R-:W-:Y:S05]  /*00b0*/  EXIT ;  /* 0x000000000000794d */ /* 0x000fea0003800000 */
.L_x_0:
[----:B------:R-:W-:-:S00]  /*00c0*/  BRA `(.L_x_0) ;  /* 0xfffffffc00fc7947 */ /* 0x000fc0000383ffff */
[----:B------:R-:W-:-:S00]  /*00d0*/  NOP ;  /* 0x0000000000007918 */ /* 0x000fc00000000000 */
        /* <DEDUP_REMOVED lines=10> */
.L_x_18:


//--------------------- .text._Z13large_2d_scanPiS_iS_ --------------------------
	.section	.text._Z13large_2d_scanPiS_iS_,"ax",@progbits
	.align	128
        .global         _Z13large_2d_scanPiS_iS_
        .type           _Z13large_2d_scanPiS_iS_,@function
        .size           _Z13large_2d_scanPiS_iS_,(.L_x_19 - _Z13large_2d_scanPiS_iS_)
        .other          _Z13large_2d_scanPiS_iS_,@"STO_CUDA_ENTRY STV_DEFAULT"
_Z13large_2d_scanPiS_iS_:
.text._Z13large_2d_scanPiS_iS_:
[----:B------:R-:W-:Y:S08]  /*0000*/  LDC R1, c[0x0][0x37c] ;  /* 0x0000df00ff017b82 */ /* 0x000ff00000000800 */
[----:B------:R-:W0:Y:S01]  /*0010*/  LDC R9, c[0x0][0x390] ;  /* 0x0000e400ff097b82 */ /* 0x000e220000000800 */
[----:B------:R-:W1:Y:S01]  /*0020*/  S2R R6, SR_CTAID.X ;  /* 0x0000000000067919 */ /* 0x000e620000002500 */
[----:B------:R-:W2:Y:S01]  /*0030*/  LDCU UR4, c[0x0][0x370] ;  /* 0x00006e00ff0477ac */ /* 0x000ea20008000800 */
[----:B------:R-:W3:Y:S01]  /*0040*/  LDCU UR5, c[0x0][0x360] ;  /* 0x00006c00ff0577ac */ /* 0x000ee20008000800 */
[----:B------:R-:W4:Y:S01]  /*0050*/  LDCU.64 UR10, c[0x0][0x358] ;  /* 0x00006b00ff0a77ac */ /* 0x000f220008000a00 */
[----:B0-----:R-:W0:Y:S01]  /*0060*/  I2F.U32.RP R0, R9 ;  /* 0x0000000900007306 */ /* 0x001e220000209000 */
[----:B---3--:R-:W-:-:S07]  /*0070*/  USHF.L.U32 UR7, UR5, 0x1, URZ ;  /* 0x0000000105077899 */ /* 0x008fce00080006ff */
[----:B0-----:R-:W0:Y:S02]  /*0080*/  MUFU.RCP R0, R0 ;  /* 0x0000000000007308 */ /* 0x001e240000001000 */
[----:B0-----:R-:W-:Y:S02]  /*0090*/  VIADD R2, R0, 0xffffffe ;  /* 0x0ffffffe00027836 */ /* 0x001fe40000000000 */
[----:B------:R-:W0:Y:S04]  /*00a0*/  S2R R0, SR_TID.X ;  /* 0x0000000000007919 */ /* 0x000e280000002100 */
[----:B------:R3:W5:Y:S02]  /*00b0*/  F2I.FTZ.U32.TRUNC.NTZ R3, R2 ;  /* 0x0000000200037305 */ /* 0x000764000021f000 */
[----:B---3--:R-:W-:-:S02]  /*00c0*/  HFMA2 R2, -RZ, RZ, 0, 0 ;  /* 0x00000000ff027431 */ /* 0x008fc400000001ff */
[----:B-----5:R-:W-:-:S04]  /*00d0*/  IMAD.MOV R4, RZ, RZ, -R3 ;  /* 0x000000ffff047224 */ /* 0x020fc800078e0a03 */
[----:B------:R-:W-:-:S04]  /*00e0*/  IMAD R5, R4, R9, RZ ;  /* 0x0000000904057224 */ /* 0x000fc800078e02ff */
[----:B------:R-:W-:-:S06]  /*00f0*/  IMAD.HI.U32 R3, R3, R5, R2 ;  /* 0x0000000503037227 */ /* 0x000fcc00078e0002 */
[----:B-1----:R-:W-:-:S04]  /*0100*/  IMAD.HI.U32 R5, R3, R6, RZ ;  /* 0x0000000603057227 */ /* 0x002fc800078e00ff */
[----:B------:R-:W-:Y:S02]  /*0110*/  IMAD.MOV R4, RZ, RZ, -R5 ;  /* 0x000000ffff047224 */ /* 0x000fe400078e0a05 */
[----:B--2---:R-:W-:-:S04]  /*0120*/  IMAD.HI.U32 R11, R3, UR4, RZ ;  /* 0x00000004030b7c27 */ /* 0x004fc8000f8e00ff */
[----:B------:R-:W-:Y:S02]  /*0130*/  IMAD R4, R9, R4, R6 ;  /* 0x0000000409047224 */ /* 0x000fe400078e0206 */
[----:B------:R-:W-:-:S03]  /*0140*/  IMAD.MOV R2, RZ, RZ, -R11 ;  /* 0x000000ffff027224 */ /* 0x000fc600078e0a0b */
[----:B------:R-:W-:Y:S01]  /*0150*/  ISETP.GE.U32.AND P0, PT, R4, R9, PT ;  /* 0x000000090400720c */ /* 0x000fe20003f06070 */
[----:B------:R-:W-:-:S05]  /*0160*/  IMAD R2, R9, R2, UR4 ;  /* 0x0000000409027e24 */ /* 0x000fca000f8e0202 */
[----:B------:R-:W-:-:S07]  /*0170*/  ISETP.GE.U32.AND P1, PT, R2, R9, PT ;  /* 0x000000090200720c */ /* 0x000fce0003f26070 */
[-C--:B------:R-:W-:Y:S01]  /*0180*/  @P0 IADD3 R4, PT, PT, R4, -R9.reuse, RZ ;  /* 0x8000000904040210 */ /* 0x080fe20007ffe0ff */
[----:B------:R-:W-:Y:S01]  /*0190*/  @P0 VIADD R5, R5, 0x1 ;  /* 0x0000000105050836 */ /* 0x000fe20000000000 */
[----:B------:R-:W-:Y:S02]  /*01a0*/  ISETP.NE.U32.AND P0, PT, R9, RZ, PT ;  /* 0x000000ff0900720c */ /* 0x000fe40003f05070 */
[-C--:B------:R-:W-:Y:S02]  /*01b0*/  ISETP.GE.U32.AND P2, PT, R4, R9.reuse, PT ;  /* 0x000000090400720c */ /* 0x080fe40003f46070 */
[----:B------:R-:W-:Y:S01]  /*01c0*/  @P1 IMAD.IADD R2, R2, 0x1, -R9 ;  /* 0x0000000102021824 */ /* 0x000fe200078e0a09 */
[----:B------:R-:W-:Y:S01]  /*01d0*/  LOP3.LUT R4, RZ, R9, RZ, 0x33, !PT ;  /* 0x00000009ff047212 */ /* 0x000fe200078e33ff */
[----:B------:R-:W-:-:S09]  /*01e0*/  @P1 VIADD R11, R11, 0x1 ;  /* 0x000000010b0b1836 */ /* 0x000fd20000000000 */
[----:B------:R-:W-:Y:S02]  /*01f0*/  @P2 IADD3 R5, PT, PT, R5, 0x1, RZ ;  /* 0x0000000105052810 */ /* 0x000fe40007ffe0ff */
[----:B------:R-:W-:Y:S02]  /*0200*/  ISETP.GE.U32.AND P2, PT, R2, R9, PT ;  /* 0x000000090200720c */ /* 0x000fe40003f46070 */
[----:B------:R-:W-:Y:S01]  /*0210*/  SEL R8, R4, R5, !P0 ;  /* 0x0000000504087207 */ /* 0x000fe20004000000 */
[----:B------:R-:W1:Y:S04]  /*0220*/  LDC.64 R2, c[0x0][0x388] ;  /* 0x0000e200ff027b82 */ /* 0x000e680000000a00 */
[----:B------:R-:W-:-:S04]  /*0230*/  IMAD.MOV R5, RZ, RZ, -R8 ;  /* 0x000000ffff057224 */ /* 0x000fc800078e0a08 */
[----:B------:R-:W-:Y:S02]  /*0240*/  IMAD R9, R9, R5, R6 ;  /* 0x0000000509097224 */ /* 0x000fe400078e0206 */
[----:B------:R-:W-:Y:S02]  /*0250*/  @P2 IADD3 R11, PT, PT, R11, 0x1, RZ ;  /* 0x000000010b0b2810 */ /* 0x000fe40007ffe0ff */
[----:B0-----:R-:W-:Y:S02]  /*0260*/  IMAD R7, R9, UR7, R0 ;  /* 0x0000000709077c24 */ /* 0x001fe4000f8e0200 */
[----:B------:R-:W-:Y:S02]  /*0270*/  SEL R11, R4, R11, !P0 ;  /* 0x0000000b040b7207 */ /* 0x000fe40004000000 */
[----:B------:R-:W-:-:S03]  /*0280*/  VIADD R6, R7, UR5 ;  /* 0x0000000507067c36 */ /* 0x000fc60008000000 */
[C-C-:B------:R-:W-:Y:S02]  /*0290*/  IMAD R7, R11.reuse, R7, R8.reuse ;  /* 0x000000070b077224 */ /* 0x140fe400078e0208 */
[----:B------:R-:W-:Y:S02]  /*02a0*/  IMAD R6, R11, R6, R8 ;  /* 0x000000060b067224 */ /* 0x000fe400078e0208 */
[----:B-1----:R-:W-:-:S04]  /*02b0*/  IMAD.WIDE.U32 R4, R7, 0x4, R2 ;  /* 0x0000000407047825 */ /* 0x002fc800078e0002 */
[----:B------:R-:W-:Y:S01]  /*02c0*/  IMAD.WIDE.U32 R2, R6, 0x4, R2 ;  /* 0x0000000406027825 */ /* 0x000fe200078e0002 */
[----:B----4-:R-:W2:Y:S04]  /*02d0*/  LDG.E R15, desc[UR10][R4.64] ;  /* 0x0000000a040f7981 */ /* 0x010ea8000c1e1900 */
[----:B------:R-:W3:Y:S01]  /*02e0*/  LDG.E R17, desc[UR10][R2.64] ;  /* 0x0000000a02117981 */ /* 0x000ee2000c1e1900 */
[----:B------:R-:W0:Y:S01]  /*02f0*/  S2UR UR6, SR_CgaCtaId ;  /* 0x00000000000679c3 */ /* 0x000e220000008800 */
[----:B------:R-:W-:Y:S01]  /*0300*/  UMOV UR4, 0x400 ;  /* 0x0000040000047882 */ /* 0x000fe20000000000 */
[C---:B------:R-:W-:Y:S01]  /*0310*/  IADD3 R10, PT, PT, R0.reuse, UR5, RZ ;  /* 0x00000005000a7c10 */ /* 0x040fe2000fffe0ff */
[----:B------:R-:W-:Y:S01]  /*0320*/  UMOV UR8, 0x1 ;  /* 0x0000000100087882 */ /* 0x000fe20000000000 */
[----:B------:R-:W-:-:S02]  /*0330*/  LEA.HI R12, R0, R0, RZ, 0x1b ;  /* 0x00000000000c7211 */ /* 0x000fc400078fd8ff */
[----:B------:R-:W-:Y:S02]  /*0340*/  LEA.HI R10, R10, R10, RZ, 0x1b ;  /* 0x0000000a0a0a7211 */ /* 0x000fe400078fd8ff */
[----:B------:R-:W-:Y:S01]  /*0350*/  LEA R13, R0, 0x1, 0x1 ;  /* 0x00000001000d7811 */ /* 0x000fe200078e08ff */
[----:B0-----:R-:W-:-:S06]  /*0360*/  ULEA UR4, UR6, UR4, 0x18 ;  /* 0x0000000406047291 */ /* 0x001fcc000f8ec0ff */
[----:B------:R-:W-:Y:S02]  /*0370*/  LEA R12, R12, UR4, 0x2 ;  /* 0x000000040c0c7c11 */ /* 0x000fe4000f8e10ff */
[----:B------:R-:W-:-:S03]  /*0380*/  LEA R10, R10, UR4, 0x2 ;  /* 0x000000040a0a7c11 */ /* 0x000fc6000f8e10ff */
[----:B--2---:R0:W-:Y:S04]  /*0390*/  STS [R12], R15 ;  /* 0x0000000f0c007388 */ /* 0x0041e80000000800 */
[----:B---3--:R0:W-:Y:S02]  /*03a0*/  STS [R10], R17 ;  /* 0x000000110a007388 */ /* 0x0081e40000000800 */
.L_x_3:
[----:B------:R-:W-:Y:S01]  /*03b0*/  BAR.SYNC.DEFER_BLOCKING 0x0 ;  /* 0x0000000000007b1d */ /* 0x000fe20000010000 */
[----:B------:R-:W-:-:S05]  /*03c0*/  ISETP.GE.U32.AND P0, PT, R0, UR5, PT ;  /* 0x0000000500007c0c */ /* 0x000fca000bf06070 */
[----:B------:R-:W-:Y:S08]  /*03d0*/  BSSY.RECONVERGENT B0, `(.L_x_1) ;  /* 0x000000e000007945 */ /* 0x000ff00003800200 */
[----:B-1----:R-:W-:Y:S05]  /*03e0*/  @P0 BRA `(.L_x_2) ;  /* 0x0000000000300947 */ /* 0x002fea0003800000 */
[----:B------:R-:W-:-:S04]  /*03f0*/  IMAD R14, R13, UR8, RZ ;  /* 0x000000080d0e7c24 */ /* 0x000fc8000f8e02ff */
[C---:B0-----:R-:W-:Y:S01]  /*0400*/  VIADD R15, R14.reuse, 0xffffffff ;  /* 0xffffffff0e0f7836 */ /* 0x041fe20000000000 */
[----:B------:R-:W-:-:S03]  /*0410*/  IADD3 R16, PT, PT, R14, UR8, RZ ;  /* 0x000000080e107c10 */ /* 0x000fc6000fffe0ff */
[C---:B------:R-:W-:Y:S01]  /*0420*/  VIADD R17, R15.reuse, UR8 ;  /* 0x000000080f117c36 */ /* 0x040fe20008000000 */
[----:B------:R-:W-:-:S04]  /*0430*/  LEA.HI.SX32 R14, R15, R14, 0x1b ;  /* 0x0000000e0f0e7211 */ /* 0x000fc800078fdaff */
[----:B------:R-:W-:Y:S02]  /*0440*/  LEA.HI.SX32 R16, R17, R16, 0x1b ;  /* 0x0000001011107211 */ /* 0x000fe400078fdaff */
[----:B------:R-:W-:Y:S02]  /*0450*/  LEA R14, R14, UR4, 0x2 ;  /* 0x000000040e0e7c11 */ /* 0x000fe4000f8e10ff */
[----:B------:R-:W-:-:S04]  /*0460*/  LEA R16, R16, UR4, 0x2 ;  /* 0x0000000410107c11 */ /* 0x000fc8000f8e10ff */
[----:B------:R-:W-:Y:S04]  /*0470*/  LDS R14, [R14+-0x4] ;  /* 0xfffffc000e0e7984 */ /* 0x000fe80000000800 */
[----:B------:R-:W0:Y:S02]  /*0480*/  LDS R15, [R16+-0x4] ;  /* 0xfffffc00100f7984 */ /* 0x000e240000000800 */
[----:B0-----:R-:W-:-:S05]  /*0490*/  IADD3 R15, PT, PT, R14, R15, RZ ;  /* 0x0000000f0e0f7210 */ /* 0x001fca0007ffe0ff */
[----:B------:R1:W-:Y:S02]  /*04a0*/  STS [R16+-0x4], R15 ;  /* 0xfffffc0f10007388 */ /* 0x0003e40000000800 */
.L_x_2:
[----:B------:R-:W-:Y:S05]  /*04b0*/  BSYNC.RECONVERGENT B0 ;  /* 0x0000000000007941 */ /* 0x000fea0003800200 */
.L_x_1:
[----:B------:R-:W-:Y:S02]  /*04c0*/  UISETP.GT.U32.AND UP0, UPT, UR5, 0x1, UPT ;  /* 0x000000010500788c */ /* 0x000fe4000bf04070 */
[----:B------:R-:W-:Y:S02]  /*04d0*/  USHF.R.U32.HI UR6, URZ, 0x1, UR5 ;  /* 0x00000001ff067899 */ /* 0x000fe40008011605 */
[----:B------:R-:W-:-:S05]  /*04e0*/  USHF.L.U32 UR8, UR8, 0x1, URZ ;  /* 0x0000000108087899 */ /* 0x000fca00080006ff */
[----:B------:R-:W-:Y:S01]  /*04f0*/  UMOV UR5, UR6 ;  /* 0x0000000600057c82 */ /* 0x000fe20008000000 */
[----:B------:R-:W-:Y:S06]  /*0500*/  BRA.U UP0, `(.L_x_3) ;  /* 0xfffffffd00a87547 */ /* 0x000fec000b83ffff */
[----:B------:R-:W-:Y:S01]  /*0510*/  BAR.SYNC.DEFER_BLOCKING 0x0 ;  /* 0x0000000000007b1d */ /* 0x000fe20000010000 */
[----:B------:R-:W-:-:S05]  /*0520*/  ISETP.NE.AND P0, PT, R0, RZ, PT ;  /* 0x000000ff0000720c */ /* 0x000fca0003f05270 */
[----:B------:R-:W-:Y:S08]  /*0530*/  BSSY.RECONVERGENT B0, `(.L_x_4) ;  /* 0x000000b000007945 */ /* 0x000ff00003800200 */
[----:B------:R-:W-:Y:S05]  /*0540*/  @P0 BRA `(.L_x_5) ;  /* 0x0000000000240947 */ /* 0x000fea0003800000 */
[----:B------:R-:W-:Y:S01]  /*0550*/  UIADD3 UR5, UPT, UPT, UR7, -0x1, URZ ;  /* 0xffffffff07057890 */ /* 0x000fe2000fffe0ff */
[----:B01----:R-:W0:Y:S01]  /*0560*/  LDC.64 R14, c[0x0][0x398] ;  /* 0x0000e600ff0e7b82 */ /* 0x003e220000000a00 */
[----:B------:R-:W-:Y:S02]  /*0570*/  IMAD R9, R11, R9, R8 ;  /* 0x000000090b097224 */ /* 0x000fe400078e0208 */
[----:B------:R-:W-:-:S04]  /*0580*/  ULEA.HI UR5, UR5, UR7, URZ, 0x1b ;  /* 0x0000000705057291 */ /* 0x000fc8000f8fd8ff */
[----:B------:R-:W-:-:S09]  /*0590*/  ULEA UR5, UR5, UR4, 0x2 ;  /* 0x0000000405057291 */ /* 0x000fd2000f8e10ff */
[----:B------:R-:W1:Y:S04]  /*05a0*/  LDS R17, [UR5+-0x4] ;  /* 0xfffffc05ff117984 */ /* 0x000e680008000800 */
[----:B------:R-:W-:Y:S01]  /*05b0*/  STS [UR5+-0x4], RZ ;  /* 0xfffffcffff007988 */ /* 0x000fe20008000805 */
[----:B0-----:R-:W-:-:S05]  /*05c0*/  IMAD.WIDE.U32 R8, R9, 0x4, R14 ;  /* 0x0000000409087825 */ /* 0x001fca00078e000e */
[----:B-1----:R2:W-:Y:S02]  /*05d0*/  STG.E desc[UR10][R8.64], R17 ;  /* 0x0000001108007986 */ /* 0x0025e4000c10190a */
.L_x_5:
[----:B------:R-:W-:Y:S05]  /*05e0*/  BSYNC.RECONVERGENT B0 ;  /* 0x0000000000007941 */ /* 0x000fea0003800200 */
.L_x_4:
[----:B------:R-:W-:-:S05]  /*05f0*/  UMOV UR5, 0x1 ;  /* 0x0000000100057882 */ /* 0x000fca0000000000 */
.L_x_8:
[----:B------:R-:W-:Y:S01]  /*0600*/  BAR.SYNC.DEFER_BLOCKING 0x0 ;  /* 0x0000000000007b1d */ /* 0x000fe20000010000 */
[----:B------:R-:W-:Y:S01]  /*0610*/  ISETP.GE.U32.AND P0, PT, R0, UR5, PT ;  /* 0x0000000500007c0c */ /* 0x000fe2000bf06070 */
[----:B------:R-:W-:Y:S02]  /*0620*/  USHF.L.U32 UR5, UR5, 0x1, URZ ;  /* 0x0000000105057899 */ /* 0x000fe400080006ff */
[----:B------:R-:W-:Y:S02]  /*0630*/  USHF.R.U32.HI UR8, URZ, 0x1, UR8 ;  /* 0x00000001ff087899 */ /* 0x000fe40008011608 */
[----:B------:R-:W-:Y:S08]  /*0640*/  BSSY.RECONVERGENT B0, `(.L_x_6) ;  /* 0x000000f000007945 */ /* 0x000ff00003800200 */
[----:B---3--:R-:W-:Y:S05]  /*0650*/  @P0 BRA `(.L_x_7) ;  /* 0x0000000000340947 */ /* 0x008fea0003800000 */
[----:B--2---:R-:W-:-:S04]  /*0660*/  IMAD R8, R13, UR8, RZ ;  /* 0x000000080d087c24 */ /* 0x004fc8000f8e02ff */
[C---:B------:R-:W-:Y:S01]  /*0670*/  VIADD R9, R8.reuse, 0xffffffff ;  /* 0xffffffff08097836 */ /* 0x040fe20000000000 */
[----:B------:R-:W-:-:S03]  /*0680*/  IADD3 R11, PT, PT, R8, UR8, RZ ;  /* 0x00000008080b7c10 */ /* 0x000fc6000fffe0ff */
[C---:B------:R-:W-:Y:S01]  /*0690*/  VIADD R14, R9.reuse, UR8 ;  /* 0x00000008090e7c36 */ /* 0x040fe20008000000 */
[----:B------:R-:W-:-:S04]  /*06a0*/  LEA.HI.SX32 R8, R9, R8, 0x1b ;  /* 0x0000000809087211 */ /* 0x000fc800078fdaff */
[----:B------:R-:W-:Y:S02]  /*06b0*/  LEA.HI.SX32 R11, R14, R11, 0x1b ;  /* 0x0000000b0e0b7211 */ /* 0x000fe400078fdaff */
[----:B------:R-:W-:Y:S02]  /*06c0*/  LEA R8, R8, UR4, 0x2 ;  /* 0x0000000408087c11 */ /* 0x000fe4000f8e10ff */
[----:B------:R-:W-:-:S03]  /*06d0*/  LEA R11, R11, UR4, 0x2 ;  /* 0x000000040b0b7c11 */ /* 0x000fc6000f8e10ff */
[----:B------:R-:W-:Y:S04]  /*06e0*/  LDS R9, [R8+-0x4] ;  /* 0xfffffc0008097984 */ /* 0x000fe80000000800 */
[----:B------:R-:W1:Y:S02]  /*06f0*/  LDS R14, [R11+-0x4] ;  /* 0xfffffc000b0e7984 */ /* 0x000e640000000800 */
[----:B-1----:R-:W-:Y:S02]  /*0700*/  IADD3 R16, PT, PT, R9, R14, RZ ;  /* 0x0000000e09107210 */ /* 0x002fe40007ffe0ff */
[----:B------:R3:W-:Y:S04]  /*0710*/  STS [R8+-0x4], R14 ;  /* 0xfffffc0e08007388 */ /* 0x0007e80000000800 */
[----:B------:R3:W-:Y:S02]  /*0720*/  STS [R11+-0x4], R16 ;  /* 0xfffffc100b007388 */ /* 0x0007e40000000800 */
.L_x_7:
[----:B------:R-:W-:Y:S05]  /*0730*/  BSYNC.RECONVERGENT B0 ;  /* 0x0000000000007941 */ /* 0x000fea0003800200 */
.L_x_6:
[----:B------:R-:W-:-:S09]  /*0740*/  UISETP.GE.U32.AND UP0, UPT, UR5, UR7, UPT ;  /* 0x000000070500728c */ /* 0x000fd2000bf06070 */
[----:B------:R-:W-:Y:S05]  /*0750*/  BRA.U !UP0, `(.L_x_8) ;  /* 0xfffffffd08a87547 */ /* 0x000fea000b83ffff */
[----:B------:R-:W-:Y:S08]  /*0760*/  BAR.SYNC.DEFER_BLOCKING 0x0 ;  /* 0x0000000000007b1d */ /* 0x000ff00000010000 */
[----:B01-3--:R-:W2:Y:S01]  /*0770*/  LDC.64 R14, c[0x0][0x380] ;  /* 0x0000e000ff0e7b82 */ /* 0x00bea20000000a00 */
[----:B------:R-:W3:Y:S04]  /*0780*/  LDG.E R5, desc[UR10][R4.64] ;  /* 0x0000000a04057981 */ /* 0x000ee8000c1e1900 */
[----:B------:R-:W3:Y:S01]  /*0790*/  LDS R12, [R12] ;  /* 0x000000000c0c7984 */ /* 0x000ee20000000800 */
[----:B--2---:R-:W-:-:S03]  /*07a0*/  IMAD.WIDE.U32 R8, R7, 0x4, R14 ;  /* 0x0000000407087825 */ /* 0x004fc600078e000e */
[----:B------:R-:W0:Y:S01]  /*07b0*/  LDS R10, [R10] ;  /* 0x000000000a0a7984 */ /* 0x000e220000000800 */
[----:B---3--:R-:W-:-:S05]  /*07c0*/  IMAD.IADD R11, R12, 0x1, R5 ;  /* 0x000000010c0b7824 */ /* 0x008fca00078e0205 */
[----:B------:R-:W-:Y:S04]  /*07d0*/  STG.E desc[UR10][R8.64], R11 ;  /* 0x0000000b08007986 */ /* 0x000fe8000c10190a */
[----:B------:R-:W0:Y:S01]  /*07e0*/  LDG.E R3, desc[UR10][R2.64] ;  /* 0x0000000a02037981 */ /* 0x000e22000c1e1900 */
[----:B------:R-:W-:Y:S01]  /*07f0*/  IMAD.WIDE.U32 R6, R6, 0x4, R14 ;  /* 0x0000000406067825 */ /* 0x000fe200078e000e */
[----:B0-----:R-:W-:-:S05]  /*0800*/  IADD3 R13, PT, PT, R10, R3, RZ ;  /* 0x000000030a0d7210 */ /* 0x001fca0007ffe0ff */
[----:B------:R-:W-:Y:S01]  /*0810*/  STG.E desc[UR10][R6.64], R13 ;  /* 0x0000000d06007986 */ /* 0x000fe2000c10190a */
[----:B------:R-:W-:Y:S05]  /*0820*/  EXIT ;  /* 0x000000000000794d */ /* 0x000fea0003800000 */
.L_x_9:
        /* <DEDUP_REMOVED lines=13> */
.L_x_19:


//--------------------- .text._Z13small_2d_scanPiS_ --------------------------
	.section	.text._Z13small_2d_scanPiS_,"ax",@progbits
	.align	128
        .global         _Z13small_2d_scanPiS_
        .type           _Z13small_2d_scanPiS_,@function
        .size           _Z13small_2d_scanPiS_,(.L_x_20 - _Z13small_2d_scanPiS_)
        .other          _Z13small_2d_scanPiS_,@"STO_CUDA_ENTRY STV_DEFAULT"
_Z13small_2d_scanPiS_:
.text._Z13small_2d_scanPiS_:
[----:B------:R-:W-:Y:S01]  /*0000*/  LDC R1, c[0x0][0x37c] ;  /* 0x0000df00ff017b82 */ /* 0x000fe20000000800 */
[----:B------:R-:W0:Y:S07]  /*0010*/  S2R R7, SR_TID.X ;  /* 0x0000000000077919 */ /* 0x000e2e0000002100 */
[----:B------:R-:W0:Y:S01]  /*0020*/  LDC R8, c[0x0][0x360] ;  /* 0x0000d800ff087b82 */ /* 0x000e220000000800 */
[----:B------:R-:W1:Y:S01]  /*0030*/  LDCU UR4, c[0x0][0x370] ;  /* 0x00006e00ff0477ac */ /* 0x000e620008000800 */
[----:B------:R-:W1:Y:S01]  /*0040*/  S2R R0, SR_CTAID.X ;  /* 0x0000000000007919 */ /* 0x000e620000002500 */
[----:B------:R-:W2:Y:S05]  /*0050*/  LDCU.64 UR8, c[0x0][0x358] ;  /* 0x00006b00ff0877ac */ /* 0x000eaa0008000a00 */
[----:B------:R-:W3:Y:S01]  /*0060*/  LDC.64 R2, c[0x0][0x388] ;  /* 0x0000e200ff027b82 */ /* 0x000ee20000000a00 */
[----:B0-----:R-:W-:-:S02]  /*0070*/  IMAD.IADD R9, R8, 0x1, R7 ;  /* 0x0000000108097824 */ /* 0x001fc400078e0207 */
[--C-:B-1----:R-:W-:Y:S02]  /*0080*/  IMAD R6, R7, UR4, R0.reuse ;  /* 0x0000000407067c24 */ /* 0x102fe4000f8e0200 */
[----:B------:R-:W-:Y:S02]  /*0090*/  IMAD R0, R9, UR4, R0 ;  /* 0x0000000409007c24 */ /* 0x000fe4000f8e0200 */
[----:B---3--:R-:W-:-:S04]  /*00a0*/  IMAD.WIDE R4, R6, 0x4, R2 ;  /* 0x0000000406047825 */ /* 0x008fc800078e0202 */
[----:B------:R-:W-:Y:S01]  /*00b0*/  IMAD.WIDE R2, R0, 0x4, R2 ;  /* 0x0000000400027825 */ /* 0x000fe200078e0202 */
[----:B--2---:R-:W2:Y:S04]  /*00c0*/  LDG.E R13, desc[UR8][R4.64] ;  /* 0x00000008040d7981 */ /* 0x004ea8000c1e1900 */
[----:B------:R-:W3:Y:S01]  /*00d0*/  LDG.E R12, desc[UR8][R2.64] ;  /* 0x00000008020c7981 */ /* 0x000ee2000c1e1900 */
[----:B------:R-:W0:Y:S01]  /*00e0*/  S2UR UR5, SR_CgaCtaId ;  /* 0x00000000000579c3 */ /* 0x000e220000008800 */
[----:B------:R-:W-:Y:S01]  /*00f0*/  UMOV UR4, 0x400 ;  /* 0x0000040000047882 */ /* 0x000fe20000000000 */
[----:B------:R-:W-:Y:S01]  /*0100*/  LEA.HI R10, R7, R7, RZ, 0x1b ;  /* 0x00000007070a7211 */ /* 0x000fe200078fd8ff */
[----:B------:R-:W-:Y:S01]  /*0110*/  IMAD.MOV.U32 R14, RZ, RZ, R8 ;  /* 0x000000ffff0e7224 */ /* 0x000fe200078e0008 */
[----:B------:R-:W-:-:S02]  /*0120*/  LEA.HI R9, R9, R9, RZ, 0x1b ;  /* 0x0000000909097211 */ /* 0x000fc400078fd8ff */
[----:B------:R-:W-:Y:S01]  /*0130*/  LEA R11, R7, 0x1, 0x1 ;  /* 0x00000001070b7811 */ /* 0x000fe200078e08ff */
[----:B0-----:R-:W-:-:S03]  /*0140*/  ULEA UR4, UR5, UR4, 0x18 ;  /* 0x0000000405047291 */ /* 0x001fc6000f8ec0ff */
[----:B------:R-:W-:-:S03]  /*0150*/  UMOV UR5, 0x1 ;  /* 0x0000000100057882 */ /* 0x000fc60000000000 */
[----:B------:R-:W-:Y:S02]  /*0160*/  LEA R10, R10, UR4, 0x2 ;  /* 0x000000040a0a7c11 */ /* 0x000fe4000f8e10ff */
[----:B------:R-:W-:-:S03]  /*0170*/  LEA R9, R9, UR4, 0x2 ;  /* 0x0000000409097c11 */ /* 0x000fc6000f8e10ff */
[----:B--2---:R0:W-:Y:S04]  /*0180*/  STS [R10], R13 ;  /* 0x0000000d0a007388 */ /* 0x0041e80000000800 */
[----:B---3--:R0:W-:Y:S02]  /*0190*/  STS [R9], R12 ;  /* 0x0000000c09007388 */ /* 0x0081e40000000800 */
.L_x_12:
[----:B------:R-:W-:Y:S01]  /*01a0*/  BAR.SYNC.DEFER_BLOCKING 0x0 ;  /* 0x0000000000007b1d */ /* 0x000fe20000010000 */
[----:B------:R-:W-:Y:S02]  /*01b0*/  ISETP.GE.U32.AND P0, PT, R7, R14, PT ;  /* 0x0000000e0700720c */ /* 0x000fe40003f06070 */
[----:B------:R-:W-:-:S03]  /*01c0*/  ISETP.GT.U32.AND P1, PT, R14, 0x1, PT ;  /* 0x000000010e00780c */ /* 0x000fc60003f24070 */
[----:B------:R-:W-:Y:S08]  /*01d0*/  BSSY.RECONVERGENT B0, `(.L_x_10) ;  /* 0x000000e000007945 */ /* 0x000ff00003800200 */
[----:B-1----:R-:W-:Y:S05]  /*01e0*/  @P0 BRA `(.L_x_11) ;  /* 0x0000000000300947 */ /* 0x002fea0003800000 */
[----:B0-----:R-:W-:-:S04]  /*01f0*/  IMAD R12, R11, UR5, RZ ;  /* 0x000000050b0c7c24 */ /* 0x001fc8000f8e02ff */
[C---:B------:R-:W-:Y:S02]  /*0200*/  VIADD R13, R12.reuse, 0xffffffff ;  /* 0xffffffff0c0d7836 */ /* 0x040fe40000000000 */
[----:B------:R-:W-:Y:S02]  /*0210*/  VIADD R15, R12, UR5 ;  /* 0x000000050c0f7c36 */ /* 0x000fe40008000000 */
[C---:B------:R-:W-:Y:S01]  /*0220*/  VIADD R16, R13.reuse, UR5 ;  /* 0x000000050d107c36 */ /* 0x040fe20008000000 */
[----:B------:R-:W-:-:S04]  /*0230*/  LEA.HI.SX32 R12, R13, R12, 0x1b ;  /* 0x0000000c0d0c7211 */ /* 0x000fc800078fdaff */
[----:B------:R-:W-:Y:S02]  /*0240*/  LEA.HI.SX32 R15, R16, R15, 0x1b ;  /* 0x0000000f100f7211 */ /* 0x000fe400078fdaff */
[----:B------:R-:W-:Y:S02]  /*0250*/  LEA R12, R12, UR4, 0x2 ;  /* 0x000000040c0c7c11 */ /* 0x000fe4000f8e10ff */
[----:B------:R-:W-:-:S04]  /*0260*/  LEA R15, R15, UR4, 0x2 ;  /* 0x000000040f0f7c11 */ /* 0x000fc8000f8e10ff */
[----:B------:R-:W-:Y:S04]  /*0270*/  LDS R12, [R12+-0x4] ;  /* 0xfffffc000c0c7984 */ /* 0x000fe80000000800 */
[----:B------:R-:W0:Y:S02]  /*0280*/  LDS R13, [R15+-0x4] ;  /* 0xfffffc000f0d7984 */ /* 0x000e240000000800 */
[----:B0-----:R-:W-:-:S05]  /*0290*/  IMAD.IADD R16, R12, 0x1, R13 ;  /* 0x000000010c107824 */ /* 0x001fca00078e020d */
[----:B------:R1:W-:Y:S02]  /*02a0*/  STS [R15+-0x4], R16 ;  /* 0xfffffc100f007388 */ /* 0x0003e40000000800 */
.L_x_11:
[----:B------:R-:W-:Y:S05]  /*02b0*/  BSYNC.RECONVERGENT B0 ;  /* 0x0000000000007941 */ /* 0x000fea0003800200 */
.L_x_10:
[----:B------:R-:W-:Y:S01]  /*02c0*/  USHF.L.U32 UR5, UR5, 0x1, URZ ;  /* 0x0000000105057899 */ /* 0x000fe200080006ff */
[----:B------:R-:W-:Y:S01]  /*02d0*/  SHF.R.U32.HI R14, RZ, 0x1, R14 ;  /* 0x00000001ff0e7819 */ /* 0x000fe2000001160e */
[----:B------:R-:W-:Y:S10]  /*02e0*/  @P1 BRA `(.L_x_12) ;  /* 0xfffffffc00ac1947 */ /* 0x000ff4000383ffff */
[----:B------:R-:W-:Y:S01]  /*02f0*/  BAR.SYNC.DEFER_BLOCKING 0x0 ;  /* 0x0000000000007b1d */ /* 0x000fe20000010000 */
[----:B------:R-:W-:Y:S01]  /*0300*/  ISETP.NE.AND P0, PT, R7, RZ, PT ;  /* 0x000000ff0700720c */ /* 0x000fe20003f05270 */
[----:B------:R-:W-:-:S04]  /*0310*/  IMAD.SHL.U32 R17, R8, 0x2, RZ ;  /* 0x0000000208117824 */ /* 0x000fc800078e00ff */
[----:B------:R-:W-:-:S08]  /*0320*/  UMOV UR6, 0x1 ;  /* 0x0000000100067882 */ /* 0x000fd00000000000 */
[----:B------:R-:W-:-:S04]  /*0330*/  @!P0 IADD3 R8, PT, PT, R17, -0x1, RZ ;  /* 0xffffffff11088810 */ /* 0x000fc80007ffe0ff */
[----:B------:R-:W-:-:S04]  /*0340*/  @!P0 LEA.HI R8, R8, R17, RZ, 0x1b ;  /* 0x0000001108088211 */ /* 0x000fc800078fd8ff */
[----:B------:R-:W-:-:S05]  /*0350*/  @!P0 LEA R8, R8, UR4, 0x2 ;  /* 0x0000000408088c11 */ /* 0x000fca000f8e10ff */
[----:B------:R2:W-:Y:S02]  /*0360*/  @!P0 STS [R8+-0x4], RZ ;  /* 0xfffffcff08008388 */ /* 0x0005e40000000800 */
.L_x_15:
[----:B------:R-:W-:Y:S01]  /*0370*/  BAR.SYNC.DEFER_BLOCKING 0x0 ;  /* 0x0000000000007b1d */ /* 0x000fe20000010000 */
[----:B------:R-:W-:Y:S01]  /*0380*/  ISETP.GE.U32.AND P0, PT, R7, UR6, PT ;  /* 0x0000000607007c0c */ /* 0x000fe2000bf06070 */
[----:B------:R-:W-:Y:S02]  /*0390*/  USHF.L.U32 UR6, UR6, 0x1, URZ ;  /* 0x0000000106067899 */ /* 0x000fe400080006ff */
[----:B------:R-:W-:Y:S02]  /*03a0*/  USHF.R.U32.HI UR5, URZ, 0x1, UR5 ;  /* 0x00000001ff057899 */ /* 0x000fe40008011605 */
[----:B------:R-:W-:Y:S02]  /*03b0*/  BSSY.RECONVERGENT B0, `(.L_x_13) ;  /* 0x0000010000007945 */ /* 0x000fe40003800200 */
[----:B------:R-:W-:-:S06]  /*03c0*/  ISETP.LE.U32.AND P1, PT, R17, UR6, PT ;  /* 0x0000000611007c0c */ /* 0x000fcc000bf23070 */
[----:B---3--:R-:W-:Y:S07]  /*03d0*/  @P0 BRA `(.L_x_14) ;  /* 0x0000000000340947 */ /* 0x008fee0003800000 */
[----:B--2---:R-:W-:-:S04]  /*03e0*/  IMAD R8, R11, UR5, RZ ;  /* 0x000000050b087c24 */ /* 0x004fc8000f8e02ff */
[C---:B0-----:R-:W-:Y:S02]  /*03f0*/  VIADD R13, R8.reuse, 0xffffffff ;  /* 0xffffffff080d7836 */ /* 0x041fe40000000000 */
[----:B------:R-:W-:Y:S02]  /*0400*/  VIADD R12, R8, UR5 ;  /* 0x00000005080c7c36 */ /* 0x000fe40008000000 */
[C---:B-1----:R-:W-:Y:S01]  /*0410*/  VIADD R15, R13.reuse, UR5 ;  /* 0x000000050d0f7c36 */ /* 0x042fe20008000000 */
[----:B------:R-:W-:-:S04]  /*0420*/  LEA.HI.SX32 R8, R13, R8, 0x1b ;  /* 0x000000080d087211 */ /* 0x000fc800078fdaff */
[----:B------:R-:W-:Y:S02]  /*0430*/  LEA.HI.SX32 R12, R15, R12, 0x1b ;  /* 0x0000000c0f0c7211 */ /* 0x000fe400078fdaff */
[----:B------:R-:W-:Y:S02]  /*0440*/  LEA R8, R8, UR4, 0x2 ;  /* 0x0000000408087c11 */ /* 0x000fe4000f8e10ff */
[----:B------:R-:W-:-:S03]  /*0450*/  LEA R13, R12, UR4, 0x2 ;  /* 0x000000040c0d7c11 */ /* 0x000fc6000f8e10ff */
[----:B------:R-:W-:Y:S04]  /*0460*/  LDS R12, [R8+-0x4] ;  /* 0xfffffc00080c7984 */ /* 0x000fe80000000800 */
[----:B------:R-:W0:Y:S02]  /*0470*/  LDS R15, [R13+-0x4] ;  /* 0xfffffc000d0f7984 */ /* 0x000e240000000800 */
[----:B0-----:R-:W-:Y:S02]  /*0480*/  IADD3 R12, PT, PT, R12, R15, RZ ;  /* 0x0000000f0c0c7210 */ /* 0x001fe40007ffe0ff */
[----:B------:R3:W-:Y:S04]  /*0490*/  STS [R8+-0x4], R15 ;  /* 0xfffffc0f08007388 */ /* 0x0007e80000000800 */
[----:B------:R3:W-:Y:S02]  /*04a0*/  STS [R13+-0x4], R12 ;  /* 0xfffffc0c0d007388 */ /* 0x0007e40000000800 */
.L_x_14:
[----:B------:R-:W-:Y:S05]  /*04b0*/  BSYNC.RECONVERGENT B0 ;  /* 0x0000000000007941 */ /* 0x000fea0003800200 */
.L_x_13:
[----:B------:R-:W-:Y:S05]  /*04c0*/  @!P1 BRA `(.L_x_15) ;  /* 0xfffffffc00a89947 */ /* 0x000fea000383ffff */
[----:B------:R-:W-:Y:S08]  /*04d0*/  BAR.SYNC.DEFER_BLOCKING 0x0 ;  /* 0x0000000000007b1d */ /* 0x000ff00000010000 */
[----:B0--3--:R-:W0:Y:S01]  /*04e0*/  LDC.64 R12, c[0x0][0x380] ;  /* 0x0000e000ff0c7b82 */ /* 0x009e220000000a00 */
[----:B------:R-:W3:Y:S04]  /*04f0*/  LDG.E R5, desc[UR8][R4.64] ;  /* 0x0000000804057981 */ /* 0x000ee8000c1e1900 */
[----:B------:R-:W3:Y:S01]  /*0500*/  LDS R10, [R10] ;  /* 0x000000000a0a7984 */ /* 0x000ee20000000800 */
[----:B0-----:R-:W-:-:S03]  /*0510*/  IMAD.WIDE R6, R6, 0x4, R12 ;  /* 0x0000000406067825 */ /* 0x001fc600078e020c */
[----:B------:R-:W1:Y:S01]  /*0520*/  LDS R9, [R9] ;  /* 0x0000000009097984 */ /* 0x000e620000000800 */
[----:B---3--:R-:W-:-:S05]  /*0530*/  IMAD.IADD R11, R10, 0x1, R5 ;  /* 0x000000010a0b7824 */ /* 0x008fca00078e0205 */
[----:B------:R-:W-:Y:S04]  /*0540*/  STG.E desc[UR8][R6.64], R11 ;  /* 0x0000000b06007986 */ /* 0x000fe8000c101908 */
[----:B------:R-:W1:Y:S01]  /*0550*/  LDG.E R2, desc[UR8][R2.64] ;  /* 0x0000000802027981 */ /* 0x000e62000c1e1900 */
[----:B------:R-:W-:-:S04]  /*0560*/  IMAD.WIDE R12, R0, 0x4, R12 ;  /* 0x00000004000c7825 */ /* 0x000fc800078e020c */
[----:B-1----:R-:W-:-:S05]  /*0570*/  IMAD.IADD R15, R9, 0x1, R2 ;  /* 0x00000001090f7824 */ /* 0x002fca00078e0202 */
[----:B------:R-:W-:Y:S01]  /*0580*/  STG.E desc[UR8][R12.64], R15 ;  /* 0x0000000f0c007986 */ /* 0x000fe2000c101908 */
[----:B------:R-:W-:Y:S05]  /*0590*/  EXIT ;  /* 0x000000000000794d */ /* 0x000fea0003800000 */
.L_x_16:
        /* <DEDUP_REMOVED lines=14> */
.L_x_20:


//--------------------- .text._Z18incr_out_with_incrPiS_i --------------------------
	.section	.text._Z18incr_out_with_incrPiS_i,"ax",@progbits
	.align	128
        .global         _Z18incr_out_with_incrPiS_i
        .type           _Z18incr_out_with_incrPiS_i,@function
        .size           _Z18incr_out_with_incrPiS_i,(.L_x_21 - _Z18incr_out_with_incrPiS_i)
        .other          _Z18incr_out_with_incrPiS_i,@"STO_CUDA_ENTRY STV_DEFAULT"
_Z18incr_out_with_incrPiS_i:
.text._Z18incr_out_with_incrPiS_i:
[----:B------:R-:W-:Y:S08]  /*0000*/  LDC R1, c[0x0][0x37c] ;  /* 0x0000df00ff017b82 */ /* 0x000ff00000000800 */
[----:B------:R-:W0:Y:S08]  /*0010*/  LDC R5, c[0x0][0x390] ;  /* 0x0000e400ff057b82 */ /* 0x000e300000000800 */
[----:B------:R-:W1:Y:S01]  /*0020*/  S2UR UR4, SR_CTAID.X ;  /* 0x00000000000479c3 */ /* 0x000e620000002500 */
[----:B0-----:R-:W0:Y:S08]  /*0030*/  I2F.U32.RP R0, R5 ;  /* 0x0000000500007306 */ /* 0x001e300000209000 */
[----:B0-----:R-:W0:Y:S02]  /*0040*/  MUFU.RCP R0, R0 ;  /* 0x0000000000007308 */ /* 0x001e240000001000 */
[----:B0-----:R-:W-:-:S06]  /*0050*/  IADD3 R2, PT, PT, R0, 0xffffffe, RZ ;  /* 0x0ffffffe00027810 */ /* 0x001fcc0007ffe0ff */
[----:B------:R0:W2:Y:S02]  /*0060*/  F2I.FTZ.U32.TRUNC.NTZ R3, R2 ;  /* 0x0000000200037305 */ /* 0x0000a4000021f000 */
[----:B0-----:R-:W-:Y:S02]  /*0070*/  HFMA2 R2, -RZ, RZ, 0, 0 ;  /* 0x00000000ff027431 */ /* 0x001fe400000001ff */
[----:B--2---:R-:W-:-:S04]  /*0080*/  IMAD.MOV R4, RZ, RZ, -R3 ;  /* 0x000000ffff047224 */ /* 0x004fc800078e0a03 */
[----:B------:R-:W-:-:S04]  /*0090*/  IMAD R7, R4, R5, RZ ;  /* 0x0000000504077224 */ /* 0x000fc800078e02ff */
[----:B------:R-:W-:Y:S01]  /*00a0*/  IMAD.HI.U32 R3, R3, R7, R2 ;  /* 0x0000000703037227 */ /* 0x000fe200078e0002 */
[----:B------:R-:W-:-:S05]  /*00b0*/  LOP3.LUT R7, RZ, R5, RZ, 0x33, !PT ;  /* 0x00000005ff077212 */ /* 0x000fca00078e33ff */
[----:B-1----:R-:W-:-:S04]  /*00c0*/  IMAD.HI.U32 R4, R3, UR4, RZ ;  /* 0x0000000403047c27 */ /* 0x002fc8000f8e00ff */
[----:B------:R-:W-:-:S04]  /*00d0*/  IMAD.MOV R6, RZ, RZ, -R4 ;  /* 0x000000ffff067224 */ /* 0x000fc800078e0a04 */
[----:B------:R-:W-:-:S05]  /*00e0*/  IMAD R0, R5, R6, UR4 ;  /* 0x0000000405007e24 */ /* 0x000fca000f8e0206 */
[----:B------:R-:W-:-:S13]  /*00f0*/  ISETP.GE.U32.AND P0, PT, R0, R5, PT ;  /* 0x000000050000720c */ /* 0x000fda0003f06070 */
[-C--:B------:R-:W-:Y:S01]  /*0100*/  @P0 IADD3 R0, PT, PT, R0, -R5.reuse, RZ ;  /* 0x8000000500000210 */ /* 0x080fe20007ffe0ff */
[----:B------:R-:W-:Y:S01]  /*0110*/  @P0 VIADD R4, R4, 0x1 ;  /* 0x0000000104040836 */ /* 0x000fe20000000000 */
[----:B------:R-:W-:Y:S02]  /*0120*/  ISETP.NE.U32.AND P0, PT, R5, RZ, PT ;  /* 0x000000ff0500720c */ /* 0x000fe40003f05070 */
[----:B------:R-:W-:-:S13]  /*0130*/  ISETP.GE.U32.AND P1, PT, R0, R5, PT ;  /* 0x000000050000720c */ /* 0x000fda0003f26070 */
[----:B------:R-:W-:-:S04]  /*0140*/  @P1 IADD3 R4, PT, PT, R4, 0x1, RZ ;  /* 0x0000000104041810 */ /* 0x000fc80007ffe0ff */
[----:B------:R-:W-:-:S04]  /*0150*/  SEL R0, R7, R4, !P0 ;  /* 0x0000000407007207 */ /* 0x000fc80004000000 */
[----:B------:R-:W-:-:S05]  /*0160*/  IADD3 R6, PT, PT, -R0, RZ, RZ ;  /* 0x000000ff00067210 */ /* 0x000fca0007ffe1ff */
[----:B------:R-:W-:-:S05]  /*0170*/  IMAD R6, R5, R6, UR4 ;  /* 0x0000000405067e24 */ /* 0x000fca000f8e0206 */
[----:B------:R-:W-:-:S13]  /*0180*/  ISETP.NE.AND P1, PT, R6, RZ, PT ;  /* 0x000000ff0600720c */ /* 0x000fda0003f25270 */
[----:B------:R-:W-:Y:S05]  /*0190*/  @!P1 EXIT ;  /* 0x000000000000994d */ /* 0x000fea0003800000 */
[----:B------:R-:W0:Y:S01]  /*01a0*/  LDC R2, c[0x0][0x370] ;  /* 0x0000dc00ff027b82 */ /* 0x000e220000000800 */
[----:B------:R-:W1:Y:S01]  /*01b0*/  S2R R9, SR_TID.X ;  /* 0x0000000000097919 */ /* 0x000e620000002100 */
[----:B------:R-:W1:Y:S01]  /*01c0*/  LDCU UR6, c[0x0][0x360] ;  /* 0x00006c00ff0677ac */ /* 0x000e620008000800 */
[----:B------:R-:W2:Y:S01]  /*01d0*/  LDCU.64 UR4, c[0x0][0x358] ;  /* 0x00006b00ff0477ac */ /* 0x000ea20008000a00 */
[----:B0-----:R-:W-:-:S04]  /*01e0*/  IMAD.HI.U32 R8, R3, R2, RZ ;  /* 0x0000000203087227 */ /* 0x001fc800078e00ff */
[----:B------:R-:W-:-:S04]  /*01f0*/  IMAD.MOV R3, RZ, RZ, -R8 ;  /* 0x000000ffff037224 */ /* 0x000fc800078e0a08 */
[----:B------:R-:W-:-:S05]  /*0200*/  IMAD R2, R5, R3, R2 ;  /* 0x0000000305027224 */ /* 0x000fca00078e0202 */
[----:B------:R-:W-:-:S13]  /*0210*/  ISETP.GE.U32.AND P1, PT, R2, R5, PT ;  /* 0x000000050200720c */ /* 0x000fda0003f26070 */
[-C--:B------:R-:W-:Y:S02]  /*0220*/  @P1 IADD3 R2, PT, PT, R2, -R5.reuse, RZ ;  /* 0x8000000502021210 */ /* 0x080fe40007ffe0ff */
[----:B------:R-:W-:Y:S02]  /*0230*/  @P1 IADD3 R8, PT, PT, R8, 0x1, RZ ;  /* 0x0000000108081810 */ /* 0x000fe40007ffe0ff */
[----:B------:R-:W-:Y:S02]  /*0240*/  ISETP.GE.U32.AND P2, PT, R2, R5, PT ;  /* 0x000000050200720c */ /* 0x000fe40003f46070 */
[----:B------:R-:W0:Y:S08]  /*0250*/  LDC.64 R2, c[0x0][0x388] ;  /* 0x0000e200ff027b82 */ /* 0x000e300000000a00 */
[----:B------:R-:W3:Y:S03]  /*0260*/  LDC.64 R4, c[0x0][0x380] ;  /* 0x0000e000ff047b82 */ /* 0x000ee60000000a00 */
[----:B------:R-:W-:-:S05]  /*0270*/  @P2 VIADD R8, R8, 0x1 ;  /* 0x0000000108082836 */ /* 0x000fca0000000000 */
[----:B------:R-:W-:Y:S02]  /*0280*/  SEL R7, R7, R8, !P0 ;  /* 0x0000000807077207 */ /* 0x000fe40004000000 */
[C---:B------:R-:W-:Y:S01]  /*0290*/  IADD3 R8, PT, PT, R6.reuse, -0x1, RZ ;  /* 0xffffffff06087810 */ /* 0x040fe20007ffe0ff */
[----:B-1----:R-:W-:-:S04]  /*02a0*/  IMAD R6, R6, UR6, R9 ;  /* 0x0000000606067c24 */ /* 0x002fc8000f8e0209 */
[C-C-:B------:R-:W-:Y:S02]  /*02b0*/  IMAD R9, R7.reuse, R8, R0.reuse ;  /* 0x0000000807097224 */ /* 0x140fe400078e0200 */
[----:B------:R-:W-:Y:S02]  /*02c0*/  IMAD R7, R7, R6, R0 ;  /* 0x0000000607077224 */ /* 0x000fe400078e0200 */
[----:B0-----:R-:W-:-:S04]  /*02d0*/  IMAD.WIDE.U32 R2, R9, 0x4, R2 ;  /* 0x0000000409027825 */ /* 0x001fc800078e0002 */
[----:B---3--:R-:W-:Y:S02]  /*02e0*/  IMAD.WIDE.U32 R4, R7, 0x4, R4 ;  /* 0x0000000407047825 */ /* 0x008fe400078e0004 */
[----:B--2---:R-:W2:Y:S04]  /*02f0*/  LDG.E R2, desc[UR4][R2.64] ;  /* 0x0000000402027981 */ /* 0x004ea8000c1e1900 */
[----:B------:R-:W2:Y:S02]  /*0300*/  LDG.E R7, desc[UR4][R4.64] ;  /* 0x0000000404077981 */ /* 0x000ea4000c1e1900 */
[----:B--2---:R-:W-:-:S05]  /*0310*/  IADD3 R7, PT, PT, R2, R7, RZ ;  /* 0x0000000702077210 */ /* 0x004fca0007ffe0ff */
[----:B------:R-:W-:Y:S01]  /*0320*/  STG.E desc[UR4][R4.64], R7 ;  /* 0x0000000704007986 */ /* 0x000fe2000c101904 */
[----:B------:R-:W-:Y:S05]  /*0330*/  EXIT ;  /* 0x000000000000794d */ /* 0x000fea0003800000 */
.L_x_17:
        /* <DEDUP_REMOVED lines=12> */
.L_x_21:


//--------------------- .nv.shared._Z17copy_first_columnPiS_ii --------------------------
	.section	.nv.shared._Z17copy_first_columnPiS_ii,"aw",@nobits
	.sectionflags	@""
	.align	16
	.zero		1024


//--------------------- .nv.shared.reserved.0     --------------------------
	.section	.nv.shared.reserved.0,"aw",@nobits
	.weak		__nv_reservedSMEM_offset_0_alias
	.size		__nv_reservedSMEM_offset_0_alias, 0, 64
	.other		__nv_reservedSMEM_offset_0_alias,@"STO_CUDA_RESERVED_SHARED STV_DEFAULT"
__nv_reservedSMEM_offset_0_alias:
	.zero		0
	.zero		64


//--------------------- .nv.shared._Z13large_2d_scanPiS_iS_ --------------------------
	.section	.nv.shared._Z13large_2d_scanPiS_iS_,"aw",@nobits
	.sectionflags	@""
	.align	16
	.zero		1024


//--------------------- .nv.shared._Z13small_2d_scanPiS_ --------------------------
	.section	.nv.shared._Z13small_2d_scanPiS_,"aw",@nobits
	.sectionflags	@""
	.align	16
	.zero		1024


//--------------------- .nv.shared._Z18incr_out_with_incrPiS_i --------------------------
	.section	.nv.shared._Z18incr_out_with_incrPiS_i,"aw",@nobits
	.sectionflags	@""
	.align	16
	.zero		1024


//--------------------- .nv.constant0._Z17copy_first_columnPiS_ii --------------------------
	.section	.nv.constant0._Z17copy_first_columnPiS_ii,"a",@progbits
	.sectionflags	@""
	.align	4
.nv.constant0._Z17copy_first_columnPiS_ii:
	.zero		920


//--------------------- .nv.constant0._Z13large_2d_scanPiS_iS_ --------------------------
	.section	.nv.constant0._Z13large_2d_scanPiS_iS_,"a",@progbits
	.sectionflags	@""
	.align	4
.nv.constant0._Z13large_2d_scanPiS_iS_:
	.zero		928


//--------------------- .nv.constant0._Z13small_2d_scanPiS_ --------------------------
	.section	.nv.constant0._Z13small_2d_scanPiS_,"a",@progbits
	.sectionflags	@""
	.align	4
.nv.constant0._Z13small_2d_scanPiS_:
	.zero		912


//--------------------- .nv.constant0._Z18incr_out_with_incrPiS_i --------------------------
	.section	.nv.constant0._Z18incr_out_with_incrPiS_i,"a",@progbits
	.sectionflags	@""
	.align	4
.nv.constant0._Z18incr_out_with_incrPiS_i:
	.zero		916


//--------------------- SYMBOLS --------------------------

	.type		.nv.reservedSmem.offset0,@object
	.size		.nv.reservedSmem.offset0,0x4
	.type		.nv.reservedSmem.cap,@object
	.size		.nv.reservedSmem.cap,0x4
